	.headerflags	@"EF_CUDA_TEXMODE_UNIFIED EF_CUDA_64BIT_ADDRESS EF_CUDA_ACCELERATORS EF_CUDA_SM90 EF_CUDA_VIRTUAL_SM(EF_CUDA_SM90)"
	.elftype	@"ET_EXEC"


//--------------------- .nv.info                  --------------------------
	.section	.nv.info,"",@"SHT_CUDA_INFO"
	.align	4


	//----- nvinfo : EIATTR_REGCOUNT
	.align		4
        /*0000*/ 	.byte	0x04, 0x2f
        /*0002*/ 	.short	(.L_1 - .L_0)
	.align		4
.L_0:
        /*0004*/ 	.word	index@(triton_poi_fused__softmax_3)
        /*0008*/ 	.word	0x00000012


	//----- nvinfo : EIATTR_MIN_STACK_SIZE
	.align		4
.L_1:
        /*000c*/ 	.byte	0x04, 0x12
        /*000e*/ 	.short	(.L_3 - .L_2)
	.align		4
.L_2:
        /*0010*/ 	.word	index@(triton_poi_fused__softmax_3)
        /*0014*/ 	.word	0x00000000


	//----- nvinfo : EIATTR_FRAME_SIZE
	.align		4
.L_3:
        /*0018*/ 	.byte	0x04, 0x11
        /*001a*/ 	.short	(.L_5 - .L_4)
	.align		4
.L_4:
        /*001c*/ 	.word	index@(triton_poi_fused__softmax_3)
        /*0020*/ 	.word	0x00000000


	//----- nvinfo : EIATTR_MIN_STACK_SIZE
	.align		4
.L_5:
        /*0024*/ 	.byte	0x04, 0x12
        /*0026*/ 	.short	(.L_7 - .L_6)
	.align		4
.L_6:
        /*0028*/ 	.word	index@(triton_poi_fused__softmax_3)
        /*002c*/ 	.word	0x00000000
.L_7:


//--------------------- .nv.info.triton_poi_fused__softmax_3 --------------------------
	.section	.nv.info.triton_poi_fused__softmax_3,"",@"SHT_CUDA_INFO"
	.sectionflags	@""
	.align	4


	//----- nvinfo : EIATTR_CUDA_API_VERSION
	.align		4
        /*0000*/ 	.byte	0x04, 0x37
        /*0002*/ 	.short	(.L_9 - .L_8)
.L_8:
        /*0004*/ 	.word	0x0000007c


	//----- nvinfo : EIATTR_KPARAM_INFO
	.align		4
.L_9:
        /*0008*/ 	.byte	0x04, 0x17
        /*000a*/ 	.short	(.L_11 - .L_10)
.L_10:
        /*000c*/ 	.word	0x00000000
        /*0010*/ 	.short	0x0002
        /*0012*/ 	.short	0x0010
        /*0014*/ 	.byte	0x00, 0xf0, 0x11, 0x00


	//----- nvinfo : EIATTR_KPARAM_INFO
	.align		4
.L_11:
        /*0018*/ 	.byte	0x04, 0x17
        /*001a*/ 	.short	(.L_13 - .L_12)
.L_12:
        /*001c*/ 	.word	0x00000000
        /*0020*/ 	.short	0x0001
        /*0022*/ 	.short	0x0008
        /*0024*/ 	.byte	0x00, 0xf4, 0x21, 0x00


	//----- nvinfo : EIATTR_KPARAM_INFO
	.align		4
.L_13:
        /*0028*/ 	.byte	0x04, 0x17
        /*002a*/ 	.short	(.L_15 - .L_14)
.L_14:
        /*002c*/ 	.word	0x00000000
        /*0030*/ 	.short	0x0000
        /*0032*/ 	.short	0x0000
        /*0034*/ 	.byte	0x00, 0xf4, 0x21, 0x00


	//----- nvinfo : EIATTR_SPARSE_MMA_MASK
	.align		4
.L_15:
        /*0038*/ 	.byte	0x03, 0x50
        /*003a*/ 	.short	0x0000


	//----- nvinfo : EIATTR_MAXREG_COUNT
	.align		4
        /*003c*/ 	.byte	0x03, 0x1b
        /*003e*/ 	.short	0x00ff


	//----- nvinfo : EIATTR_EXIT_INSTR_OFFSETS
	.align		4
        /*0040*/ 	.byte	0x04, 0x1c
        /*0042*/ 	.short	(.L_17 - .L_16)


	//   ....[0]....
.L_16:
        /*0044*/ 	.word	0x000003e0


	//   ....[1]....
        /*0048*/ 	.word	0x00000400


	//----- nvinfo : EIATTR_REQNTID
	.align		4
.L_17:
        /*004c*/ 	.byte	0x04, 0x10
        /*004e*/ 	.short	(.L_19 - .L_18)
.L_18:
        /*0050*/ 	.word	0x00000020
        /*0054*/ 	.word	0x00000001
        /*0058*/ 	.word	0x00000001


	//----- nvinfo : EIATTR_CBANK_PARAM_SIZE
	.align		4
.L_19:
        /*005c*/ 	.byte	0x03, 0x19
        /*005e*/ 	.short	0x0014


	//----- nvinfo : EIATTR_PARAM_CBANK
	.align		4
        /*0060*/ 	.byte	0x04, 0x0a
        /*0062*/ 	.short	(.L_21 - .L_20)
	.align		4
.L_20:
        /*0064*/ 	.word	index@(.nv.constant0.triton_poi_fused__softmax_3)
        /*0068*/ 	.short	0x0210
        /*006a*/ 	.short	0x0014


	//----- nvinfo : EIATTR_SW_WAR
	.align		4
.L_21:
        /*006c*/ 	.byte	0x04, 0x36
        /*006e*/ 	.short	(.L_23 - .L_22)
.L_22:
        /*0070*/ 	.word	0x00000008
.L_23:


//--------------------- .nv.callgraph             --------------------------
	.section	.nv.callgraph,"",@"SHT_CUDA_CALLGRAPH"
	.align	4
	.sectionentsize	8
	.align		4
        /*0000*/ 	.word	0x00000000
	.align		4
        /*0004*/ 	.word	0xffffffff
	.align		4
        /*0008*/ 	.word	0x00000000
	.align		4
        /*000c*/ 	.word	0xfffffffe
	.align		4
        /*0010*/ 	.word	0x00000000
	.align		4
        /*0014*/ 	.word	0xfffffffd
	.align		4
        /*0018*/ 	.word	0x00000000
	.align		4
        /*001c*/ 	.word	0xfffffffc


//--------------------- .text.triton_poi_fused__softmax_3 --------------------------
	.section	.text.triton_poi_fused__softmax_3,"ax",@progbits
	.align	128
        .global         triton_poi_fused__softmax_3
        .type           triton_poi_fused__softmax_3,@function
        .size           triton_poi_fused__softmax_3,(.L_x_1 - triton_poi_fused__softmax_3)
        .other          triton_poi_fused__softmax_3,@"STO_CUDA_ENTRY STV_DEFAULT"
triton_poi_fused__softmax_3:
.text.triton_poi_fused__softmax_3:
[----:B------:R-:W0:Y:S02]  /*0000*/  LDC R1, c[0x0][0x28] ;  /* 0x00000a00ff017b82 */ /* 0x000e240000000800 */
[----:B------:R-:W1:Y:S01]  /*0010*/  S2R R0, SR_TID.X ;  /* 0x0000000000007919 */ /* 0x000e620000002100 */
[----:B------:R-:W2:Y:S01]  /*0020*/  LDC.64 R2, c[0x0][0x210] ;  /* 0x00008400ff027b82 */ /* 0x000ea20000000a00 */
[----:B------:R-:W-:Y:S01]  /*0030*/  CS2R R14, SRZ ;  /* 0x00000000000e7805 */ /* 0x000fe2000001ff00 */
[----:B------:R-:W-:Y:S01]  /*0040*/  ULDC.64 UR4, c[0x0][0x208] ;  /* 0x0000820000047ab9 */ /* 0x000fe20000000a00 */
[----:B------:R-:W3:Y:S01]  /*0050*/  S2R R7, SR_CTAID.X ;  /* 0x0000000000077919 */ /* 0x000ee20000002500 */
[----:B-1----:R-:W-:Y:S01]  /*0060*/  IMAD.SHL.U32 R0, R0, 0x2, RZ ;  /* 0x0000000200007824 */ /* 0x002fe200078e00ff */
[----:B---3--:R-:W-:-:S04]  /*0070*/  SHF.R.S32.HI R4, RZ, 0x19, R7 ;  /* 0x00000019ff047819 */ /* 0x008fc80000011407 */
[----:B------:R-:W-:Y:S02]  /*0080*/  LOP3.LUT R0, R0, 0x3e, RZ, 0xc0, !PT ;  /* 0x0000003e00007812 */ /* 0x000fe400078ec0ff */
[----:B------:R-:W-:-:S03]  /*0090*/  SGXT R4, R4, 0x1 ;  /* 0x000000010404781a */ /* 0x000fc60000000200 */
[----:B------:R-:W-:-:S05]  /*00a0*/  IMAD R7, R7, 0x40, R0 ;  /* 0x0000004007077824 */ /* 0x000fca00078e0200 */
[----:B------:R-:W-:Y:S02]  /*00b0*/  LEA.HI R4, R4, R7, RZ, 0x2 ;  /* 0x0000000704047211 */ /* 0x000fe400078f10ff */
[----:B------:R-:W-:Y:S02]  /*00c0*/  ISETP.GE.AND P0, PT, R7, 0x40, PT ;  /* 0x000000400700780c */ /* 0x000fe40003f06270 */
[----:B------:R-:W-:-:S05]  /*00d0*/  LOP3.LUT R5, R4, 0xfffffffc, RZ, 0xc0, !PT ;  /* 0xfffffffc04057812 */ /* 0x000fca00078ec0ff */
[----:B--2---:R-:W-:-:S06]  /*00e0*/  IMAD.WIDE R4, R5, 0x4, R2 ;  /* 0x0000000405047825 */ /* 0x004fcc00078e0202 */
[----:B------:R-:W2:Y:S01]  /*00f0*/  @!P0 LDG.E.EL R15, desc[UR4][R4.64] ;  /* 0x00000004040f8981 */ /* 0x000ea2000c2e1900 */
[----:B------:R-:W-:-:S03]  /*0100*/  IMAD.MOV.U32 R0, RZ, RZ, RZ ;  /* 0x000000ffff007224 */ /* 0x000fc600078e00ff */
[----:B------:R-:W3:Y:S01]  /*0110*/  @!P0 LDG.E.EL R14, desc[UR4][R4.64] ;  /* 0x00000004040e8981 */ /* 0x000ee2000c2e1900 */
[----:B------:R-:W-:Y:S01]  /*0120*/  IMAD.MOV.U32 R6, RZ, RZ, RZ ;  /* 0x000000ffff067224 */ /* 0x000fe200078e00ff */
[----:B------:R-:W-:Y:S02]  /*0130*/  CS2R R10, SRZ ;  /* 0x00000000000a7805 */ /* 0x000fe4000001ff00 */
[----:B------:R-:W4:Y:S04]  /*0140*/  @!P0 LDG.E.EL R0, desc[UR4][R4.64+0x4] ;  /* 0x0000040404008981 */ /* 0x000f28000c2e1900 */
[----:B------:R-:W5:Y:S04]  /*0150*/  @!P0 LDG.E.EL R6, desc[UR4][R4.64+0x4] ;  /* 0x0000040404068981 */ /* 0x000f68000c2e1900 */
[----:B------:R-:W5:Y:S04]  /*0160*/  @!P0 LDG.E.EL R10, desc[UR4][R4.64+0x8] ;  /* 0x00000804040a8981 */ /* 0x000f68000c2e1900 */
[----:B------:R-:W5:Y:S01]  /*0170*/  @!P0 LDG.E.EL R11, desc[UR4][R4.64+0x8] ;  /* 0x00000804040b8981 */ /* 0x000f62000c2e1900 */
[----:B------:R-:W-:-:S06]  /*0180*/  CS2R R12, SRZ ;  /* 0x00000000000c7805 */ /* 0x000fcc000001ff00 */
[----:B------:R-:W5:Y:S04]  /*0190*/  @!P0 LDG.E.EL R12, desc[UR4][R4.64+0xc] ;  /* 0x00000c04040c8981 */ /* 0x000f68000c2e1900 */
[----:B------:R-:W5:Y:S01]  /*01a0*/  @!P0 LDG.E.EL R13, desc[UR4][R4.64+0xc] ;  /* 0x00000c04040d8981 */ /* 0x000f62000c2e1900 */
[----:B------:R-:W-:Y:S01]  /*01b0*/  CS2R R8, SRZ ;  /* 0x0000000000087805 */ /* 0x000fe2000001ff00 */
[----:B------:R-:W-:-:S05]  /*01c0*/  IMAD.WIDE R2, R7, 0x4, R2 ;  /* 0x0000000407027825 */ /* 0x000fca00078e0202 */
[----:B------:R1:W5:Y:S02]  /*01d0*/  @!P0 LDG.E.64 R8, desc[UR4][R2.64] ;  /* 0x0000000402088981 */ /* 0x000364000c1e1b00 */
[----:B-1----:R-:W1:Y:S02]  /*01e0*/  LDC.64 R2, c[0x0][0x218] ;  /* 0x00008600ff027b82 */ /* 0x002e640000000a00 */
[----:B-1----:R-:W-:Y:S01]  /*01f0*/  IMAD.WIDE R2, R7, 0x4, R2 ;  /* 0x0000000407027825 */ /* 0x002fe200078e0202 */
[C---:B--2---:R-:W-:Y:S02]  /*0200*/  FSETP.NAN.AND P3, PT, R15.reuse, R15, PT ;  /* 0x0000000f0f00720b */ /* 0x044fe40003f68000 */
[C---:B---3--:R-:W-:Y:S02]  /*0210*/  FSETP.NAN.AND P4, PT, R14.reuse, R14, PT ;  /* 0x0000000e0e00720b */ /* 0x048fe40003f88000 */
[----:B----4-:R-:W-:Y:S02]  /*0220*/  FSETP.GT.AND P1, PT, R15, R0, PT ;  /* 0x000000000f00720b */ /* 0x010fe40003f24000 */
[----:B-----5:R-:W-:-:S07]  /*0230*/  FSETP.GT.AND P2, PT, R14, R6, PT ;  /* 0x000000060e00720b */ /* 0x020fce0003f44000 */
[----:B------:R-:W-:Y:S02]  /*0240*/  @!P3 FSEL R15, R15, R0, P1 ;  /* 0x000000000f0fb208 */ /* 0x000fe40000800000 */
[----:B------:R-:W-:Y:S02]  /*0250*/  @!P4 FSEL R14, R14, R6, P2 ;  /* 0x000000060e0ec208 */ /* 0x000fe40001000000 */
[C---:B------:R-:W-:Y:S02]  /*0260*/  FSETP.GT.AND P1, PT, R15.reuse, R10, PT ;  /* 0x0000000a0f00720b */ /* 0x040fe40003f24000 */
[C---:B------:R-:W-:Y:S02]  /*0270*/  FSETP.GT.AND P2, PT, R14.reuse, R11, PT ;  /* 0x0000000b0e00720b */ /* 0x040fe40003f44000 */
[----:B------:R-:W-:Y:S02]  /*0280*/  FSETP.NAN.AND P3, PT, R15, R15, PT ;  /* 0x0000000f0f00720b */ /* 0x000fe40003f68000 */
[----:B------:R-:W-:-:S07]  /*0290*/  FSETP.NAN.AND P4, PT, R14, R14, PT ;  /* 0x0000000e0e00720b */ /* 0x000fce0003f88000 */
[----:B------:R-:W-:Y:S02]  /*02a0*/  @!P1 FSEL R15, R15, R10, P3 ;  /* 0x0000000a0f0f9208 */ /* 0x000fe40001800000 */
[----:B------:R-:W-:Y:S02]  /*02b0*/  @!P2 FSEL R14, R14, R11, P4 ;  /* 0x0000000b0e0ea208 */ /* 0x000fe40002000000 */
[C---:B------:R-:W-:Y:S02]  /*02c0*/  FSETP.GT.AND P1, PT, R15.reuse, R12, PT ;  /* 0x0000000c0f00720b */ /* 0x040fe40003f24000 */
[C---:B------:R-:W-:Y:S02]  /*02d0*/  FSETP.GT.AND P2, PT, R14.reuse, R13, PT ;  /* 0x0000000d0e00720b */ /* 0x040fe40003f44000 */
[----:B------:R-:W-:Y:S02]  /*02e0*/  FSETP.NAN.AND P3, PT, R15, R15, PT ;  /* 0x0000000f0f00720b */ /* 0x000fe40003f68000 */
[----:B------:R-:W-:-:S07]  /*02f0*/  FSETP.NAN.AND P4, PT, R14, R14, PT ;  /* 0x0000000e0e00720b */ /* 0x000fce0003f88000 */
[----:B------:R-:W-:Y:S02]  /*0300*/  @!P1 FSEL R15, R15, R12, P3 ;  /* 0x0000000c0f0f9208 */ /* 0x000fe40001800000 */
[----:B------:R-:W-:-:S03]  /*0310*/  @!P2 FSEL R14, R14, R13, P4 ;  /* 0x0000000d0e0ea208 */ /* 0x000fc60002000000 */
[----:B------:R-:W-:Y:S02]  /*0320*/  FADD R8, -R15, R8 ;  /* 0x000000080f087221 */ /* 0x000fe40000000100 */
[----:B------:R-:W-:Y:S02]  /*0330*/  FADD R9, -R14, R9 ;  /* 0x000000090e097221 */ /* 0x000fe40000000100 */
[----:B------:R-:W-:Y:S02]  /*0340*/  FMUL R8, R8, 1.4426950216293334961 ;  /* 0x3fb8aa3b08087820 */ /* 0x000fe40000400000 */
[----:B------:R-:W-:-:S03]  /*0350*/  FMUL R9, R9, 1.4426950216293334961 ;  /* 0x3fb8aa3b09097820 */ /* 0x000fc60000400000 */
[----:B------:R-:W-:Y:S02]  /*0360*/  FSETP.GEU.AND P1, PT, R8, -126, PT ;  /* 0xc2fc00000800780b */ /* 0x000fe40003f2e000 */
[----:B------:R-:W-:-:S11]  /*0370*/  FSETP.GEU.AND P2, PT, R9, -126, PT ;  /* 0xc2fc00000900780b */ /* 0x000fd60003f4e000 */
[----:B------:R-:W-:Y:S02]  /*0380*/  @!P1 FMUL R8, R8, 0.5 ;  /* 0x3f00000008089820 */ /* 0x000fe40000400000 */
[----:B------:R-:W-:Y:S02]  /*0390*/  @!P2 FMUL R9, R9, 0.5 ;  /* 0x3f0000000909a820 */ /* 0x000fe40000400000 */
[----:B------:R-:W1:Y:S08]  /*03a0*/  MUFU.EX2 R4, R8 ;  /* 0x0000000800047308 */ /* 0x000e700000000800 */
[----:B------:R-:W2:Y:S01]  /*03b0*/  MUFU.EX2 R5, R9 ;  /* 0x0000000900057308 */ /* 0x000ea20000000800 */
[----:B-1----:R-:W-:Y:S01]  /*03c0*/  @!P1 FMUL R4, R4, R4 ;  /* 0x0000000404049220 */ /* 0x002fe20000400000 */
[----:B--2---:R-:W-:Y:S01]  /*03d0*/  @!P2 FMUL R5, R5, R5 ;  /* 0x000000050505a220 */ /* 0x004fe20000400000 */
[----:B------:R-:W-:Y:S06]  /*03e0*/  @P0 EXIT ;  /* 0x000000000000094d */ /* 0x000fec0003800000 */
[----:B------:R-:W-:Y:S01]  /*03f0*/  STG.E.64 desc[UR4][R2.64], R4 ;  /* 0x0000000402007986 */ /* 0x000fe2000c101b04 */
[----:B------:R-:W-:Y:S05]  /*0400*/  EXIT ;  /* 0x000000000000794d */ /* 0x000fea0003800000 */
.L_x_0:
[----:B------:R-:W-:-:S00]  /*0410*/  BRA `(.L_x_0) ;  /* 0xfffffffc00fc7947 */ /* 0x000fc0000383ffff */
[----:B------:R-:W-:-:S00]  /*0420*/  NOP ;  /* 0x0000000000007918 */ /* 0x000fc00000000000 */
        /* <DEDUP_REMOVED lines=13> */
.L_x_1:


//--------------------- .nv.constant0.triton_poi_fused__softmax_3 --------------------------
	.section	.nv.constant0.triton_poi_fused__softmax_3,"a",@progbits
	.sectionflags	@""
	.align	4
.nv.constant0.triton_poi_fused__softmax_3:
	.zero		548
